//
// Generated by NVIDIA NVVM Compiler
//
// Compiler Build ID: CL-36424714
// Cuda compilation tools, release 13.0, V13.0.88
// Based on NVVM 20.0.0
//

.version 9.0
.target sm_100
.address_size 64

	// .globl	_Z10initThreadv
.global .align 4 .b8 precalc_xorwow_matrix[102400];
.global .align 4 .b8 precalc_xorwow_offset_matrix[102400];
.global .align 4 .b8 mrg32k3aM1[2304];
.global .align 4 .b8 mrg32k3aM2[2304];
.global .align 4 .b8 mrg32k3aM1SubSeq[2016];
.global .align 4 .b8 mrg32k3aM2SubSeq[2016];
.global .align 4 .b8 mrg32k3aM1Seq[2304];
.global .align 4 .b8 mrg32k3aM2Seq[2304];
.const .align 8 .b8 __cr_lgamma_table[72];

.visible .entry _Z10initThreadv()
{


	ret;

}


// ===== COMPILED SASS (sm_100) =====

	.target	sm_100

	.elftype	@"ET_EXEC"


//--------------------- .note.nv.tkinfo           --------------------------
	.section	.note.nv.tkinfo,"",@"SHT_NOTE"
	.sectionflags	@"SHF_NOTE_NV_TKINFO"
	.tkinfo
        /*0018*/ 	.word	0x00000002
        /*0030*/ 	.string	""
        /*0030*/ 	.string	"ptxas"
        /*0030*/ 	.string	"Cuda compilation tools, release 13.0, V13.0.88"
        /*0030*/ 	.string	"Build cuda_13.0.r13.0/compiler.36424714_0"
        /*0030*/ 	.string	"-arch sm_100 -m 64 "



//--------------------- .note.nv.cuinfo           --------------------------
	.section	.note.nv.cuinfo,"",@"SHT_NOTE"
	.sectionflags	@"SHF_NOTE_NV_CUINFO"
        /*0018*/ 	.short	0x0002
        /*001a*/ 	.short	0x0064
        /*001c*/ 	.short	0x0082
	.zero		2


//--------------------- .nv.info                  --------------------------
	.section	.nv.info,"",@"SHT_CUDA_INFO"
	.align	4


	//----- nvinfo : EIATTR_REGCOUNT
	.align		4
        /*0000*/ 	.byte	0x04, 0x2f
        /*0002*/ 	.short	(.L_10 - .L_9)
	.align		4
.L_9:
        /*0004*/ 	.word	index@(_Z10initThreadv)
        /*0008*/ 	.word	0x00000004


	//----- nvinfo : EIATTR_FRAME_SIZE
	.align		4
.L_10:
        /*000c*/ 	.byte	0x04, 0x11
        /*000e*/ 	.short	(.L_12 - .L_11)
	.align		4
.L_11:
        /*0010*/ 	.word	index@(_Z10initThreadv)
        /*0014*/ 	.word	0x00000000


	//----- nvinfo : EIATTR_MIN_STACK_SIZE
	.align		4
.L_12:
        /*0018*/ 	.byte	0x04, 0x12
        /*001a*/ 	.short	(.L_14 - .L_13)
	.align		4
.L_13:
        /*001c*/ 	.word	index@(_Z10initThreadv)
        /*0020*/ 	.word	0x00000000
.L_14:


//--------------------- .nv.compat                --------------------------
	.section	.nv.compat,"",@"SHT_CUDA_COMPAT_INFO"
	.align	4
        /*0000*/ 	.byte	0x02, 0x09, 0x00, 0x00, 0x02, 0x02, 0x01, 0x00, 0x02, 0x05, 0x05, 0x00, 0x03, 0x07, 0x01, 0x01
        /*0010*/ 	.byte	0x02, 0x03, 0x00, 0x00, 0x02, 0x06, 0x01, 0x00, 0x04, 0x0b, 0x08, 0x00, 0x09, 0x00, 0x00, 0x00
        /*0020*/ 	.byte	0x00, 0x00, 0x00, 0x00


//--------------------- .nv.info._Z10initThreadv  --------------------------
	.section	.nv.info._Z10initThreadv,"",@"SHT_CUDA_INFO"
	.sectionflags	@""
	.align	4


	//----- nvinfo : EIATTR_CUDA_API_VERSION
	.align		4
        /*0000*/ 	.byte	0x04, 0x37
        /*0002*/ 	.short	(.L_16 - .L_15)
.L_15:
        /*0004*/ 	.word	0x00000082


	//----- nvinfo : EIATTR_SPARSE_MMA_MASK
	.align		4
.L_16:
        /*0008*/ 	.byte	0x03, 0x50
        /*000a*/ 	.short	0x0000


	//----- nvinfo : EIATTR_MAXREG_COUNT
	.align		4
        /*000c*/ 	.byte	0x03, 0x1b
        /*000e*/ 	.short	0x00ff


	//----- nvinfo : EIATTR_MERCURY_ISA_VERSION
	.align		4
        /*0010*/ 	.byte	0x03, 0x5f
        /*0012*/ 	.short	0x0101


	//----- nvinfo : EIATTR_VRC_CTA_INIT_COUNT
	.align		4
        /*0014*/ 	.byte	0x02, 0x4a
	.zero		1
	.zero		1


	//----- nvinfo : EIATTR_EXIT_INSTR_OFFSETS
	.align		4
        /*0018*/ 	.byte	0x04, 0x1c
        /*001a*/ 	.short	(.L_18 - .L_17)


	//   ....[0]....
.L_17:
        /*001c*/ 	.word	0x00000010


	//----- nvinfo : EIATTR_SW_WAR
	.align		4
.L_18:
        /*0020*/ 	.byte	0x04, 0x36
        /*0022*/ 	.short	(.L_20 - .L_19)
.L_19:
        /*0024*/ 	.word	0x00000008
.L_20:


//--------------------- .nv.callgraph             --------------------------
	.section	.nv.callgraph,"",@"SHT_CUDA_CALLGRAPH"
	.align	4
	.sectionentsize	8
	.align		4
        /*0000*/ 	.word	0x00000000
	.align		4
        /*0004*/ 	.word	0xffffffff
	.align		4
        /*0008*/ 	.word	0x00000000
	.align		4
        /*000c*/ 	.word	0xfffffffe
	.align		4
        /*0010*/ 	.word	0x00000000
	.align		4
        /*0014*/ 	.word	0xfffffffd
	.align		4
        /*0018*/ 	.word	0x00000000
	.align		4
        /*001c*/ 	.word	0xfffffffc


//--------------------- .nv.constant4             --------------------------
	.section	.nv.constant4,"a",@progbits
	.align	8
	.align		8
.nv.constant4:
        /*0000*/ 	.dword	precalc_xorwow_matrix
	.align		8
        /*0008*/ 	.dword	precalc_xorwow_offset_matrix
	.align		8
        /*0010*/ 	.dword	mrg32k3aM1
	.align		8
        /*0018*/ 	.dword	mrg32k3aM2
	.align		8
        /*0020*/ 	.dword	mrg32k3aM1SubSeq
	.align		8
        /*0028*/ 	.dword	mrg32k3aM2SubSeq
	.align		8
        /*0030*/ 	.dword	mrg32k3aM1Seq
	.align		8
        /*0038*/ 	.dword	mrg32k3aM2Seq


//--------------------- .nv.constant3             --------------------------
	.section	.nv.constant3,"a",@progbits
	.align	8
.nv.constant3:
	.type		__cr_lgamma_table,@object
	.size		__cr_lgamma_table,(.L_8 - __cr_lgamma_table)
__cr_lgamma_table:
        /*0000*/ 	.byte	0x00, 0x00, 0x00, 0x00, 0x00, 0x00, 0x00, 0x00, 0x00, 0x00, 0x00, 0x00, 0x00, 0x00, 0x00, 0x00
        /*0010*/ 	.byte	0xef, 0x39, 0xfa, 0xfe, 0x42, 0x2e, 0xe6, 0x3f, 0x02, 0x20, 0x2a, 0xfa, 0x0b, 0xab, 0xfc, 0x3f
        /*0020*/ 	.byte	0xf9, 0x2c, 0x92, 0x7c, 0xa7, 0x6c, 0x09, 0x40, 0xc9, 0x79, 0x44, 0x3c, 0x64, 0x26, 0x13, 0x40
        /*0030*/ 	.byte	0xca, 0x01, 0xcf, 0x3a, 0x27, 0x51, 0x1a, 0x40, 0x30, 0xcc, 0x2d, 0xf3, 0xe1, 0x0c, 0x21, 0x40
        /*0040*/ 	.byte	0x0d, 0xb7, 0xfc, 0x82, 0x8e, 0x35, 0x25, 0x40
.L_8:


//--------------------- .text._Z10initThreadv     --------------------------
	.section	.text._Z10initThreadv,"ax",@progbits
	.align	128
        .global         _Z10initThreadv
        .type           _Z10initThreadv,@function
        .size           _Z10initThreadv,(.L_x_1 - _Z10initThreadv)
        .other          _Z10initThreadv,@"STO_CUDA_ENTRY STV_DEFAULT"
_Z10initThreadv:
.text._Z10initThreadv:
[----:B------:R-:W-:Y:S01]  /*0000*/  LDC R1, c[0x0][0x37c] ;  /* 0x0000df00ff017b82 */ /* 0x000fe20000000800 */
[----:B------:R-:W-:Y:S05]  /*0010*/  EXIT ;  /* 0x000000000000794d */ /* 0x000fea0003800000 */
.L_x_0:
[----:B------:R-:W-:-:S00]  /*0020*/  BRA `(.L_x_0) ;  /* 0xfffffffc00fc7947 */ /* 0x000fc0000383ffff */
[----:B------:R-:W-:-:S00]  /*0030*/  NOP ;  /* 0x0000000000007918 */ /* 0x000fc00000000000 */
        /* <DEDUP_REMOVED lines=12> */
.L_x_1:


//--------------------- .nv.global.init           --------------------------
	.section	.nv.global.init,"aw",@progbits
	.align	4
.nv.global.init:
	.type		mrg32k3aM1SubSeq,@object
	.size		mrg32k3aM1SubSeq,(mrg32k3aM2SubSeq - mrg32k3aM1SubSeq)
mrg32k3aM1SubSeq:
        /*0000*/ 	.byte	0x0b, 0xcc, 0xee, 0x04, 0x73, 0x29, 0x8b, 0x6f, 0xf6, 0x53, 0x03, 0xf6, 0x23, 0xf6, 0xea, 0xda
        /* <DEDUP_REMOVED lines=125> */
	.type		mrg32k3aM2SubSeq,@object
	.size		mrg32k3aM2SubSeq,(mrg32k3aM1 - mrg32k3aM2SubSeq)
mrg32k3aM2SubSeq:
        /* <DEDUP_REMOVED lines=126> */
	.type		mrg32k3aM1,@object
	.size		mrg32k3aM1,(mrg32k3aM1Seq - mrg32k3aM1)
mrg32k3aM1:
        /* <DEDUP_REMOVED lines=144> */
	.type		mrg32k3aM1Seq,@object
	.size		mrg32k3aM1Seq,(mrg32k3aM2 - mrg32k3aM1Seq)
mrg32k3aM1Seq:
        /* <DEDUP_REMOVED lines=144> */
	.type		mrg32k3aM2,@object
	.size		mrg32k3aM2,(mrg32k3aM2Seq - mrg32k3aM2)
mrg32k3aM2:
        /* <DEDUP_REMOVED lines=144> */
	.type		mrg32k3aM2Seq,@object
	.size		mrg32k3aM2Seq,(precalc_xorwow_matrix - mrg32k3aM2Seq)
mrg32k3aM2Seq:
        /* <DEDUP_REMOVED lines=144> */
	.type		precalc_xorwow_matrix,@object
	.size		precalc_xorwow_matrix,(precalc_xorwow_offset_matrix - precalc_xorwow_matrix)
precalc_xorwow_matrix:
        /* <DEDUP_REMOVED lines=6400> */
	.type		precalc_xorwow_offset_matrix,@object
	.size		precalc_xorwow_offset_matrix,(.L_1 - precalc_xorwow_offset_matrix)
precalc_xorwow_offset_matrix:
        /* <DEDUP_REMOVED lines=6400> */
.L_1:


//--------------------- .nv.shared.reserved.0     --------------------------
	.section	.nv.shared.reserved.0,"aw",@nobits
	.weak		__nv_reservedSMEM_offset_0_alias
	.size		__nv_reservedSMEM_offset_0_alias, 0, 64
	.other		__nv_reservedSMEM_offset_0_alias,@"STO_CUDA_RESERVED_SHARED STV_DEFAULT"
__nv_reservedSMEM_offset_0_alias:
	.zero		0
	.zero		64


//--------------------- .nv.constant0._Z10initThreadv --------------------------
	.section	.nv.constant0._Z10initThreadv,"a",@progbits
	.sectionflags	@""
	.align	4
.nv.constant0._Z10initThreadv:
	.zero		896


//--------------------- SYMBOLS --------------------------

	.type		.nv.reservedSmem.offset0,@object
	.size		.nv.reservedSmem.offset0,0x4
